//
// Generated by NVIDIA NVVM Compiler
//
// Compiler Build ID: CL-36424714
// Cuda compilation tools, release 13.0, V13.0.88
// Based on NVVM 20.0.0
//

.version 9.0
.target sm_100
.address_size 64

	// .globl	_Z15swap_top_bottomiPi

.visible .entry _Z15swap_top_bottomiPi(
	.param .u32 _Z15swap_top_bottomiPi_param_0,
	.param .u64 .ptr .align 1 _Z15swap_top_bottomiPi_param_1
)
{
	.reg .pred 	%p<4>;
	.reg .b32 	%r<16>;
	.reg .b64 	%rd<11>;

	ld.param.u32 	%r4, [_Z15swap_top_bottomiPi_param_0];
	ld.param.u64 	%rd1, [_Z15swap_top_bottomiPi_param_1];
	mov.u32 	%r5, %ntid.x;
	mov.u32 	%r6, %ctaid.x;
	mov.u32 	%r7, %tid.x;
	mad.lo.s32 	%r8, %r5, %r6, %r7;
	setp.lt.s32 	%p1, %r8, 1;
	add.s32 	%r2, %r4, -1;
	setp.ge.s32 	%p2, %r8, %r2;
	or.pred  	%p3, %p1, %p2;
	@%p3 bra 	$L__BB0_2;
	cvta.to.global.u64 	%rd2, %rd1;
	add.s32 	%r9, %r4, %r8;
	mul.wide.s32 	%rd3, %r9, 4;
	add.s64 	%rd4, %rd2, %rd3;
	ld.global.u32 	%r10, [%rd4];
	mul.lo.s32 	%r11, %r2, %r4;
	add.s32 	%r12, %r11, %r8;
	mul.wide.s32 	%rd5, %r12, 4;
	add.s64 	%rd6, %rd2, %rd5;
	st.global.u32 	[%rd6], %r10;
	sub.s32 	%r13, %r11, %r4;
	add.s32 	%r14, %r13, %r8;
	mul.wide.s32 	%rd7, %r14, 4;
	add.s64 	%rd8, %rd2, %rd7;
	ld.global.u32 	%r15, [%rd8];
	mul.wide.u32 	%rd9, %r8, 4;
	add.s64 	%rd10, %rd2, %rd9;
	st.global.u32 	[%rd10], %r15;
$L__BB0_2:
	ret;

}
	// .globl	_Z15swap_left_rightiPi
.visible .entry _Z15swap_left_rightiPi(
	.param .u32 _Z15swap_left_rightiPi_param_0,
	.param .u64 .ptr .align 1 _Z15swap_left_rightiPi_param_1
)
{
	.reg .pred 	%p<4>;
	.reg .b32 	%r<10>;
	.reg .b64 	%rd<7>;

	ld.param.u32 	%r2, [_Z15swap_left_rightiPi_param_0];
	ld.param.u64 	%rd1, [_Z15swap_left_rightiPi_param_1];
	mov.u32 	%r3, %ntid.x;
	mov.u32 	%r4, %ctaid.x;
	mov.u32 	%r5, %tid.x;
	mad.lo.s32 	%r1, %r3, %r4, %r5;
	setp.lt.s32 	%p1, %r1, 0;
	setp.ge.s32 	%p2, %r1, %r2;
	or.pred  	%p3, %p1, %p2;
	@%p3 bra 	$L__BB1_2;
	cvta.to.global.u64 	%rd2, %rd1;
	mul.lo.s32 	%r6, %r1, %r2;
	add.s32 	%r7, %r6, %r2;
	mul.wide.s32 	%rd3, %r7, 4;
	add.s64 	%rd4, %rd2, %rd3;
	ld.global.u32 	%r8, [%rd4+-8];
	mul.wide.s32 	%rd5, %r6, 4;
	add.s64 	%rd6, %rd2, %rd5;
	st.global.u32 	[%rd6], %r8;
	ld.global.u32 	%r9, [%rd6+4];
	st.global.u32 	[%rd4+-4], %r9;
$L__BB1_2:
	ret;

}
	// .globl	_Z12game_of_lifeiPiS_
.visible .entry _Z12game_of_lifeiPiS_(
	.param .u32 _Z12game_of_lifeiPiS__param_0,
	.param .u64 .ptr .align 1 _Z12game_of_lifeiPiS__param_1,
	.param .u64 .ptr .align 1 _Z12game_of_lifeiPiS__param_2
)
{
	.reg .pred 	%p<11>;
	.reg .b32 	%r<40>;
	.reg .b64 	%rd<12>;

	ld.param.u32 	%r4, [_Z12game_of_lifeiPiS__param_0];
	ld.param.u64 	%rd1, [_Z12game_of_lifeiPiS__param_1];
	ld.param.u64 	%rd2, [_Z12game_of_lifeiPiS__param_2];
	mov.u32 	%r5, %ntid.x;
	mov.u32 	%r6, %ctaid.x;
	mov.u32 	%r7, %tid.x;
	mad.lo.s32 	%r8, %r5, %r6, %r7;
	mov.u32 	%r9, %ntid.y;
	mov.u32 	%r10, %ctaid.y;
	mov.u32 	%r11, %tid.y;
	mad.lo.s32 	%r12, %r9, %r10, %r11;
	setp.lt.s32 	%p1, %r8, 1;
	add.s32 	%r13, %r4, -1;
	setp.ge.s32 	%p2, %r8, %r13;
	or.pred  	%p3, %p1, %p2;
	setp.eq.s32 	%p4, %r12, 0;
	or.pred  	%p5, %p4, %p3;
	setp.ge.s32 	%p6, %r12, %r13;
	or.pred  	%p7, %p5, %p6;
	@%p7 bra 	$L__BB2_2;
	mul.lo.s32 	%r14, %r12, %r4;
	cvta.to.global.u64 	%rd3, %rd1;
	cvta.to.global.u64 	%rd4, %rd2;
	sub.s32 	%r15, %r14, %r4;
	add.s32 	%r16, %r15, %r8;
	mul.wide.s32 	%rd5, %r16, 4;
	add.s64 	%rd6, %rd3, %rd5;
	ld.global.u32 	%r17, [%rd6+4];
	mul.wide.s32 	%rd7, %r4, 4;
	add.s64 	%rd8, %rd6, %rd7;
	ld.global.u32 	%r18, [%rd8+4];
	add.s32 	%r19, %r18, %r17;
	add.s64 	%rd9, %rd8, %rd7;
	ld.global.u32 	%r20, [%rd9+4];
	add.s32 	%r21, %r19, %r20;
	ld.global.u32 	%r22, [%rd6];
	add.s32 	%r23, %r21, %r22;
	ld.global.u32 	%r24, [%rd9];
	add.s32 	%r25, %r23, %r24;
	ld.global.u32 	%r26, [%rd6+-4];
	add.s32 	%r27, %r25, %r26;
	ld.global.u32 	%r28, [%rd8+-4];
	add.s32 	%r29, %r27, %r28;
	ld.global.u32 	%r30, [%rd9+-4];
	add.s32 	%r31, %r29, %r30;
	add.s32 	%r32, %r14, %r8;
	ld.global.u32 	%r33, [%rd8];
	setp.eq.s32 	%p8, %r31, 3;
	selp.u32 	%r34, 1, 0, %p8;
	add.s32 	%r35, %r33, %r34;
	add.s32 	%r36, %r31, -4;
	setp.lt.u32 	%p9, %r36, -2;
	selp.s32 	%r37, -1, 0, %p9;
	add.s32 	%r38, %r35, %r37;
	setp.gt.s32 	%p10, %r38, 0;
	selp.u32 	%r39, 1, 0, %p10;
	mul.wide.s32 	%rd10, %r32, 4;
	add.s64 	%rd11, %rd4, %rd10;
	st.global.u32 	[%rd11], %r39;
$L__BB2_2:
	ret;

}


// ===== COMPILED SASS (sm_100) =====

	.target	sm_100

	.elftype	@"ET_EXEC"


//--------------------- .note.nv.tkinfo           --------------------------
	.section	.note.nv.tkinfo,"",@"SHT_NOTE"
	.sectionflags	@"SHF_NOTE_NV_TKINFO"
	.tkinfo
        /*0018*/ 	.word	0x00000002
        /*0030*/ 	.string	""
        /*0030*/ 	.string	"ptxas"
        /*0030*/ 	.string	"Cuda compilation tools, release 13.0, V13.0.88"
        /*0030*/ 	.string	"Build cuda_13.0.r13.0/compiler.36424714_0"
        /*0030*/ 	.string	"-arch sm_100 -m 64 "



//--------------------- .note.nv.cuinfo           --------------------------
	.section	.note.nv.cuinfo,"",@"SHT_NOTE"
	.sectionflags	@"SHF_NOTE_NV_CUINFO"
        /*0018*/ 	.short	0x0002
        /*001a*/ 	.short	0x0064
        /*001c*/ 	.short	0x0082
	.zero		2


//--------------------- .nv.info                  --------------------------
	.section	.nv.info,"",@"SHT_CUDA_INFO"
	.align	4


	//----- nvinfo : EIATTR_REGCOUNT
	.align		4
        /*0000*/ 	.byte	0x04, 0x2f
        /*0002*/ 	.short	(.L_1 - .L_0)
	.align		4
.L_0:
        /*0004*/ 	.word	index@(_Z15swap_top_bottomiPi)
        /*0008*/ 	.word	0x0000000e


	//----- nvinfo : EIATTR_FRAME_SIZE
	.align		4
.L_1:
        /*000c*/ 	.byte	0x04, 0x11
        /*000e*/ 	.short	(.L_3 - .L_2)
	.align		4
.L_2:
        /*0010*/ 	.word	index@(_Z15swap_top_bottomiPi)
        /*0014*/ 	.word	0x00000000


	//----- nvinfo : EIATTR_REGCOUNT
	.align		4
.L_3:
        /*0018*/ 	.byte	0x04, 0x2f
        /*001a*/ 	.short	(.L_5 - .L_4)
	.align		4
.L_4:
        /*001c*/ 	.word	index@(_Z15swap_left_rightiPi)
        /*0020*/ 	.word	0x0000000c


	//----- nvinfo : EIATTR_FRAME_SIZE
	.align		4
.L_5:
        /*0024*/ 	.byte	0x04, 0x11
        /*0026*/ 	.short	(.L_7 - .L_6)
	.align		4
.L_6:
        /*0028*/ 	.word	index@(_Z15swap_left_rightiPi)
        /*002c*/ 	.word	0x00000000


	//----- nvinfo : EIATTR_REGCOUNT
	.align		4
.L_7:
        /*0030*/ 	.byte	0x04, 0x2f
        /*0032*/ 	.short	(.L_9 - .L_8)
	.align		4
.L_8:
        /*0034*/ 	.word	index@(_Z12game_of_lifeiPiS_)
        /*0038*/ 	.word	0x00000015


	//----- nvinfo : EIATTR_FRAME_SIZE
	.align		4
.L_9:
        /*003c*/ 	.byte	0x04, 0x11
        /*003e*/ 	.short	(.L_11 - .L_10)
	.align		4
.L_10:
        /*0040*/ 	.word	index@(_Z12game_of_lifeiPiS_)
        /*0044*/ 	.word	0x00000000


	//----- nvinfo : EIATTR_MIN_STACK_SIZE
	.align		4
.L_11:
        /*0048*/ 	.byte	0x04, 0x12
        /*004a*/ 	.short	(.L_13 - .L_12)
	.align		4
.L_12:
        /*004c*/ 	.word	index@(_Z12game_of_lifeiPiS_)
        /*0050*/ 	.word	0x00000000


	//----- nvinfo : EIATTR_MIN_STACK_SIZE
	.align		4
.L_13:
        /*0054*/ 	.byte	0x04, 0x12
        /*0056*/ 	.short	(.L_15 - .L_14)
	.align		4
.L_14:
        /*0058*/ 	.word	index@(_Z15swap_left_rightiPi)
        /*005c*/ 	.word	0x00000000


	//----- nvinfo : EIATTR_MIN_STACK_SIZE
	.align		4
.L_15:
        /*0060*/ 	.byte	0x04, 0x12
        /*0062*/ 	.short	(.L_17 - .L_16)
	.align		4
.L_16:
        /*0064*/ 	.word	index@(_Z15swap_top_bottomiPi)
        /*0068*/ 	.word	0x00000000
.L_17:


//--------------------- .nv.compat                --------------------------
	.section	.nv.compat,"",@"SHT_CUDA_COMPAT_INFO"
	.align	4
        /*0000*/ 	.byte	0x02, 0x09, 0x00, 0x00, 0x02, 0x02, 0x01, 0x00, 0x02, 0x05, 0x05, 0x00, 0x03, 0x07, 0x01, 0x01
        /*0010*/ 	.byte	0x02, 0x03, 0x00, 0x00, 0x02, 0x06, 0x01, 0x00, 0x04, 0x0b, 0x08, 0x00, 0x09, 0x00, 0x00, 0x00
        /*0020*/ 	.byte	0x00, 0x00, 0x00, 0x00


//--------------------- .nv.info._Z12game_of_lifeiPiS_ --------------------------
	.section	.nv.info._Z12game_of_lifeiPiS_,"",@"SHT_CUDA_INFO"
	.sectionflags	@""
	.align	4


	//----- nvinfo : EIATTR_CUDA_API_VERSION
	.align		4
        /*0000*/ 	.byte	0x04, 0x37
        /*0002*/ 	.short	(.L_19 - .L_18)
.L_18:
        /*0004*/ 	.word	0x00000082


	//----- nvinfo : EIATTR_KPARAM_INFO
	.align		4
.L_19:
        /*0008*/ 	.byte	0x04, 0x17
        /*000a*/ 	.short	(.L_21 - .L_20)
.L_20:
        /*000c*/ 	.word	0x00000000
        /*0010*/ 	.short	0x0002
        /*0012*/ 	.short	0x0010
        /*0014*/ 	.byte	0x00, 0xf5, 0x21, 0x00


	//----- nvinfo : EIATTR_KPARAM_INFO
	.align		4
.L_21:
        /*0018*/ 	.byte	0x04, 0x17
        /*001a*/ 	.short	(.L_23 - .L_22)
.L_22:
        /*001c*/ 	.word	0x00000000
        /*0020*/ 	.short	0x0001
        /*0022*/ 	.short	0x0008
        /*0024*/ 	.byte	0x00, 0xf5, 0x21, 0x00


	//----- nvinfo : EIATTR_KPARAM_INFO
	.align		4
.L_23:
        /*0028*/ 	.byte	0x04, 0x17
        /*002a*/ 	.short	(.L_25 - .L_24)
.L_24:
        /*002c*/ 	.word	0x00000000
        /*0030*/ 	.short	0x0000
        /*0032*/ 	.short	0x0000
        /*0034*/ 	.byte	0x00, 0xf0, 0x11, 0x00


	//----- nvinfo : EIATTR_SPARSE_MMA_MASK
	.align		4
.L_25:
        /*0038*/ 	.byte	0x03, 0x50
        /*003a*/ 	.short	0x0000


	//----- nvinfo : EIATTR_MAXREG_COUNT
	.align		4
        /*003c*/ 	.byte	0x03, 0x1b
        /*003e*/ 	.short	0x00ff


	//----- nvinfo : EIATTR_MERCURY_ISA_VERSION
	.align		4
        /*0040*/ 	.byte	0x03, 0x5f
        /*0042*/ 	.short	0x0101


	//----- nvinfo : EIATTR_VRC_CTA_INIT_COUNT
	.align		4
        /*0044*/ 	.byte	0x02, 0x4a
	.zero		1
	.zero		1


	//----- nvinfo : EIATTR_EXIT_INSTR_OFFSETS
	.align		4
        /*0048*/ 	.byte	0x04, 0x1c
        /*004a*/ 	.short	(.L_27 - .L_26)


	//   ....[0]....
.L_26:
        /*004c*/ 	.word	0x000000f0


	//   ....[1]....
        /*0050*/ 	.word	0x00000310


	//----- nvinfo : EIATTR_CBANK_PARAM_SIZE
	.align		4
.L_27:
        /*0054*/ 	.byte	0x03, 0x19
        /*0056*/ 	.short	0x0018


	//----- nvinfo : EIATTR_PARAM_CBANK
	.align		4
        /*0058*/ 	.byte	0x04, 0x0a
        /*005a*/ 	.short	(.L_29 - .L_28)
	.align		4
.L_28:
        /*005c*/ 	.word	index@(.nv.constant0._Z12game_of_lifeiPiS_)
        /*0060*/ 	.short	0x0380
        /*0062*/ 	.short	0x0018


	//----- nvinfo : EIATTR_SW_WAR
	.align		4
.L_29:
        /*0064*/ 	.byte	0x04, 0x36
        /*0066*/ 	.short	(.L_31 - .L_30)
.L_30:
        /*0068*/ 	.word	0x00000008
.L_31:


//--------------------- .nv.info._Z15swap_left_rightiPi --------------------------
	.section	.nv.info._Z15swap_left_rightiPi,"",@"SHT_CUDA_INFO"
	.sectionflags	@""
	.align	4


	//----- nvinfo : EIATTR_CUDA_API_VERSION
	.align		4
        /*0000*/ 	.byte	0x04, 0x37
        /*0002*/ 	.short	(.L_33 - .L_32)
.L_32:
        /*0004*/ 	.word	0x00000082


	//----- nvinfo : EIATTR_KPARAM_INFO
	.align		4
.L_33:
        /*0008*/ 	.byte	0x04, 0x17
        /*000a*/ 	.short	(.L_35 - .L_34)
.L_34:
        /*000c*/ 	.word	0x00000000
        /*0010*/ 	.short	0x0001
        /*0012*/ 	.short	0x0008
        /*0014*/ 	.byte	0x00, 0xf5, 0x21, 0x00


	//----- nvinfo : EIATTR_KPARAM_INFO
	.align		4
.L_35:
        /*0018*/ 	.byte	0x04, 0x17
        /*001a*/ 	.short	(.L_37 - .L_36)
.L_36:
        /*001c*/ 	.word	0x00000000
        /*0020*/ 	.short	0x0000
        /*0022*/ 	.short	0x0000
        /*0024*/ 	.byte	0x00, 0xf0, 0x11, 0x00


	//----- nvinfo : EIATTR_SPARSE_MMA_MASK
	.align		4
.L_37:
        /*0028*/ 	.byte	0x03, 0x50
        /*002a*/ 	.short	0x0000


	//----- nvinfo : EIATTR_MAXREG_COUNT
	.align		4
        /*002c*/ 	.byte	0x03, 0x1b
        /*002e*/ 	.short	0x00ff


	//----- nvinfo : EIATTR_MERCURY_ISA_VERSION
	.align		4
        /*0030*/ 	.byte	0x03, 0x5f
        /*0032*/ 	.short	0x0101


	//----- nvinfo : EIATTR_VRC_CTA_INIT_COUNT
	.align		4
        /*0034*/ 	.byte	0x02, 0x4a
	.zero		1
	.zero		1


	//----- nvinfo : EIATTR_EXIT_INSTR_OFFSETS
	.align		4
        /*0038*/ 	.byte	0x04, 0x1c
        /*003a*/ 	.short	(.L_39 - .L_38)


	//   ....[0]....
.L_38:
        /*003c*/ 	.word	0x00000080


	//   ....[1]....
        /*0040*/ 	.word	0x00000130


	//----- nvinfo : EIATTR_CBANK_PARAM_SIZE
	.align		4
.L_39:
        /*0044*/ 	.byte	0x03, 0x19
        /*0046*/ 	.short	0x0010


	//----- nvinfo : EIATTR_PARAM_CBANK
	.align		4
        /*0048*/ 	.byte	0x04, 0x0a
        /*004a*/ 	.short	(.L_41 - .L_40)
	.align		4
.L_40:
        /*004c*/ 	.word	index@(.nv.constant0._Z15swap_left_rightiPi)
        /*0050*/ 	.short	0x0380
        /*0052*/ 	.short	0x0010


	//----- nvinfo : EIATTR_SW_WAR
	.align		4
.L_41:
        /*0054*/ 	.byte	0x04, 0x36
        /*0056*/ 	.short	(.L_43 - .L_42)
.L_42:
        /*0058*/ 	.word	0x00000008
.L_43:


//--------------------- .nv.info._Z15swap_top_bottomiPi --------------------------
	.section	.nv.info._Z15swap_top_bottomiPi,"",@"SHT_CUDA_INFO"
	.sectionflags	@""
	.align	4


	//----- nvinfo : EIATTR_CUDA_API_VERSION
	.align		4
        /*0000*/ 	.byte	0x04, 0x37
        /*0002*/ 	.short	(.L_45 - .L_44)
.L_44:
        /*0004*/ 	.word	0x00000082


	//----- nvinfo : EIATTR_KPARAM_INFO
	.align		4
.L_45:
        /*0008*/ 	.byte	0x04, 0x17
        /*000a*/ 	.short	(.L_47 - .L_46)
.L_46:
        /*000c*/ 	.word	0x00000000
        /*0010*/ 	.short	0x0001
        /*0012*/ 	.short	0x0008
        /*0014*/ 	.byte	0x00, 0xf5, 0x21, 0x00


	//----- nvinfo : EIATTR_KPARAM_INFO
	.align		4
.L_47:
        /*0018*/ 	.byte	0x04, 0x17
        /*001a*/ 	.short	(.L_49 - .L_48)
.L_48:
        /*001c*/ 	.word	0x00000000
        /*0020*/ 	.short	0x0000
        /*0022*/ 	.short	0x0000
        /*0024*/ 	.byte	0x00, 0xf0, 0x11, 0x00


	//----- nvinfo : EIATTR_SPARSE_MMA_MASK
	.align		4
.L_49:
        /*0028*/ 	.byte	0x03, 0x50
        /*002a*/ 	.short	0x0000


	//----- nvinfo : EIATTR_MAXREG_COUNT
	.align		4
        /*002c*/ 	.byte	0x03, 0x1b
        /*002e*/ 	.short	0x00ff


	//----- nvinfo : EIATTR_MERCURY_ISA_VERSION
	.align		4
        /*0030*/ 	.byte	0x03, 0x5f
        /*0032*/ 	.short	0x0101


	//----- nvinfo : EIATTR_VRC_CTA_INIT_COUNT
	.align		4
        /*0034*/ 	.byte	0x02, 0x4a
	.zero		1
	.zero		1


	//----- nvinfo : EIATTR_EXIT_INSTR_OFFSETS
	.align		4
        /*0038*/ 	.byte	0x04, 0x1c
        /*003a*/ 	.short	(.L_51 - .L_50)


	//   ....[0]....
.L_50:
        /*003c*/ 	.word	0x00000090


	//   ....[1]....
        /*0040*/ 	.word	0x00000180


	//----- nvinfo : EIATTR_CBANK_PARAM_SIZE
	.align		4
.L_51:
        /*0044*/ 	.byte	0x03, 0x19
        /*0046*/ 	.short	0x0010


	//----- nvinfo : EIATTR_PARAM_CBANK
	.align		4
        /*0048*/ 	.byte	0x04, 0x0a
        /*004a*/ 	.short	(.L_53 - .L_52)
	.align		4
.L_52:
        /*004c*/ 	.word	index@(.nv.constant0._Z15swap_top_bottomiPi)
        /*0050*/ 	.short	0x0380
        /*0052*/ 	.short	0x0010


	//----- nvinfo : EIATTR_SW_WAR
	.align		4
.L_53:
        /*0054*/ 	.byte	0x04, 0x36
        /*0056*/ 	.short	(.L_55 - .L_54)
.L_54:
        /*0058*/ 	.word	0x00000008
.L_55:


//--------------------- .nv.callgraph             --------------------------
	.section	.nv.callgraph,"",@"SHT_CUDA_CALLGRAPH"
	.align	4
	.sectionentsize	8
	.align		4
        /*0000*/ 	.word	0x00000000
	.align		4
        /*0004*/ 	.word	0xffffffff
	.align		4
        /*0008*/ 	.word	0x00000000
	.align		4
        /*000c*/ 	.word	0xfffffffe
	.align		4
        /*0010*/ 	.word	0x00000000
	.align		4
        /*0014*/ 	.word	0xfffffffd
	.align		4
        /*0018*/ 	.word	0x00000000
	.align		4
        /*001c*/ 	.word	0xfffffffc


//--------------------- .text._Z12game_of_lifeiPiS_ --------------------------
	.section	.text._Z12game_of_lifeiPiS_,"ax",@progbits
	.align	128
        .global         _Z12game_of_lifeiPiS_
        .type           _Z12game_of_lifeiPiS_,@function
        .size           _Z12game_of_lifeiPiS_,(.L_x_3 - _Z12game_of_lifeiPiS_)
        .other          _Z12game_of_lifeiPiS_,@"STO_CUDA_ENTRY STV_DEFAULT"
_Z12game_of_lifeiPiS_:
.text._Z12game_of_lifeiPiS_:
[----:B------:R-:W-:Y:S01]  /*0000*/  LDC R1, c[0x0][0x37c] ;  /* 0x0000df00ff017b82 */ /* 0x000fe20000000800 */
[----:B------:R-:W0:Y:S07]  /*0010*/  S2R R2, SR_CTAID.X ;  /* 0x0000000000027919 */ /* 0x000e2e0000002500 */
[----:B------:R-:W1:Y:S01]  /*0020*/  LDC R3, c[0x0][0x380] ;  /* 0x0000e000ff037b82 */ /* 0x000e620000000800 */
[----:B------:R-:W0:Y:S01]  /*0030*/  LDCU UR4, c[0x0][0x360] ;  /* 0x00006c00ff0477ac */ /* 0x000e220008000800 */
[----:B------:R-:W0:Y:S01]  /*0040*/  S2R R5, SR_TID.X ;  /* 0x0000000000057919 */ /* 0x000e220000002100 */
[----:B------:R-:W2:Y:S01]  /*0050*/  LDCU UR5, c[0x0][0x364] ;  /* 0x00006c80ff0577ac */ /* 0x000ea20008000800 */
[----:B------:R-:W2:Y:S01]  /*0060*/  S2R R0, SR_CTAID.Y ;  /* 0x0000000000007919 */ /* 0x000ea20000002600 */
[----:B------:R-:W2:Y:S01]  /*0070*/  S2R R7, SR_TID.Y ;  /* 0x0000000000077919 */ /* 0x000ea20000002200 */
[----:B0-----:R-:W-:-:S02]  /*0080*/  IMAD R2, R2, UR4, R5 ;  /* 0x0000000402027c24 */ /* 0x001fc4000f8e0205 */
[----:B-1----:R-:W-:-:S05]  /*0090*/  VIADD R5, R3, 0xffffffff ;  /* 0xffffffff03057836 */ /* 0x002fca0000000000 */
[----:B------:R-:W-:Y:S01]  /*00a0*/  ISETP.GE.AND P0, PT, R2, R5, PT ;  /* 0x000000050200720c */ /* 0x000fe20003f06270 */
[----:B--2---:R-:W-:-:S03]  /*00b0*/  IMAD R0, R0, UR5, R7 ;  /* 0x0000000500007c24 */ /* 0x004fc6000f8e0207 */
[----:B------:R-:W-:-:S04]  /*00c0*/  ISETP.LT.OR P0, PT, R2, 0x1, P0 ;  /* 0x000000010200780c */ /* 0x000fc80000701670 */
[----:B------:R-:W-:-:S04]  /*00d0*/  ISETP.EQ.OR P0, PT, R0, RZ, P0 ;  /* 0x000000ff0000720c */ /* 0x000fc80000702670 */
[----:B------:R-:W-:-:S13]  /*00e0*/  ISETP.GE.OR P0, PT, R0, R5, P0 ;  /* 0x000000050000720c */ /* 0x000fda0000706670 */
[----:B------:R-:W-:Y:S05]  /*00f0*/  @P0 EXIT ;  /* 0x000000000000094d */ /* 0x000fea0003800000 */
[----:B------:R-:W0:Y:S01]  /*0100*/  LDC.64 R4, c[0x0][0x388] ;  /* 0x0000e200ff047b82 */ /* 0x000e220000000a00 */
[----:B------:R-:W-:Y:S01]  /*0110*/  IMAD R7, R0, R3, -R3 ;  /* 0x0000000300077224 */ /* 0x000fe200078e0a03 */
[----:B------:R-:W1:Y:S03]  /*0120*/  LDCU.64 UR4, c[0x0][0x358] ;  /* 0x00006b00ff0477ac */ /* 0x000e660008000a00 */
[----:B------:R-:W-:-:S04]  /*0130*/  IMAD.IADD R7, R2, 0x1, R7 ;  /* 0x0000000102077824 */ /* 0x000fc800078e0207 */
[----:B0-----:R-:W-:-:S05]  /*0140*/  IMAD.WIDE R4, R7, 0x4, R4 ;  /* 0x0000000407047825 */ /* 0x001fca00078e0204 */
[----:B-1----:R-:W2:Y:S01]  /*0150*/  LDG.E R10, desc[UR4][R4.64+0x4] ;  /* 0x00000404040a7981 */ /* 0x002ea2000c1e1900 */
[----:B------:R-:W-:-:S03]  /*0160*/  IMAD.WIDE R6, R3, 0x4, R4 ;  /* 0x0000000403067825 */ /* 0x000fc600078e0204 */
[----:B------:R-:W3:Y:S01]  /*0170*/  LDG.E R13, desc[UR4][R4.64] ;  /* 0x00000004040d7981 */ /* 0x000ee2000c1e1900 */
[----:B------:R-:W-:-:S03]  /*0180*/  IMAD.WIDE R8, R3, 0x4, R6 ;  /* 0x0000000403087825 */ /* 0x000fc600078e0206 */
[----:B------:R-:W2:Y:S04]  /*0190*/  LDG.E R11, desc[UR4][R6.64+0x4] ;  /* 0x00000404060b7981 */ /* 0x000ea8000c1e1900 */
[----:B------:R-:W2:Y:S04]  /*01a0*/  LDG.E R12, desc[UR4][R8.64+0x4] ;  /* 0x00000404080c7981 */ /* 0x000ea8000c1e1900 */
[----:B------:R-:W3:Y:S04]  /*01b0*/  LDG.E R14, desc[UR4][R8.64] ;  /* 0x00000004080e7981 */ /* 0x000ee8000c1e1900 */
[----:B------:R-:W4:Y:S04]  /*01c0*/  LDG.E R15, desc[UR4][R4.64+-0x4] ;  /* 0xfffffc04040f7981 */ /* 0x000f28000c1e1900 */
[----:B------:R-:W4:Y:S04]  /*01d0*/  LDG.E R16, desc[UR4][R6.64+-0x4] ;  /* 0xfffffc0406107981 */ /* 0x000f28000c1e1900 */
[----:B------:R-:W5:Y:S04]  /*01e0*/  LDG.E R17, desc[UR4][R8.64+-0x4] ;  /* 0xfffffc0408117981 */ /* 0x000f68000c1e1900 */
[----:B------:R-:W5:Y:S01]  /*01f0*/  LDG.E R18, desc[UR4][R6.64] ;  /* 0x0000000406127981 */ /* 0x000f62000c1e1900 */
[----:B------:R-:W-:Y:S01]  /*0200*/  IMAD R3, R0, R3, R2 ;  /* 0x0000000300037224 */ /* 0x000fe200078e0202 */
[----:B--2---:R-:W-:-:S04]  /*0210*/  IADD3 R10, PT, PT, R12, R11, R10 ;  /* 0x0000000b0c0a7210 */ /* 0x004fc80007ffe00a */
[----:B---3--:R-:W-:-:S04]  /*0220*/  IADD3 R10, PT, PT, R14, R10, R13 ;  /* 0x0000000a0e0a7210 */ /* 0x008fc80007ffe00d */
[----:B----4-:R-:W-:-:S04]  /*0230*/  IADD3 R10, PT, PT, R16, R10, R15 ;  /* 0x0000000a100a7210 */ /* 0x010fc80007ffe00f */
[----:B-----5:R-:W-:Y:S02]  /*0240*/  IADD3 R17, PT, PT, R10, R17, RZ ;  /* 0x000000110a117210 */ /* 0x020fe40007ffe0ff */
[----:B------:R-:W0:Y:S02]  /*0250*/  LDC.64 R10, c[0x0][0x390] ;  /* 0x0000e400ff0a7b82 */ /* 0x000e240000000a00 */
[C---:B------:R-:W-:Y:S01]  /*0260*/  ISETP.NE.AND P0, PT, R17.reuse, 0x3, PT ;  /* 0x000000031100780c */ /* 0x040fe20003f05270 */
[----:B------:R-:W-:-:S05]  /*0270*/  VIADD R17, R17, 0xfffffffc ;  /* 0xfffffffc11117836 */ /* 0x000fca0000000000 */
[----:B------:R-:W-:Y:S02]  /*0280*/  ISETP.GE.U32.AND P1, PT, R17, -0x2, PT ;  /* 0xfffffffe1100780c */ /* 0x000fe40003f26070 */
[----:B------:R-:W-:-:S05]  /*0290*/  IADD3 R4, PT, PT, R18, 0x1, RZ ;  /* 0x0000000112047810 */ /* 0x000fca0007ffe0ff */
[----:B------:R-:W-:-:S05]  /*02a0*/  @P0 IMAD.MOV R4, RZ, RZ, R18 ;  /* 0x000000ffff040224 */ /* 0x000fca00078e0212 */
[----:B------:R-:W-:Y:S01]  /*02b0*/  IADD3 R5, PT, PT, R4, -0x1, RZ ;  /* 0xffffffff04057810 */ /* 0x000fe20007ffe0ff */
[----:B------:R-:W-:-:S05]  /*02c0*/  @P1 IMAD.MOV R5, RZ, RZ, R4 ;  /* 0x000000ffff051224 */ /* 0x000fca00078e0204 */
[----:B------:R-:W-:Y:S01]  /*02d0*/  ISETP.GT.AND P0, PT, R5, RZ, PT ;  /* 0x000000ff0500720c */ /* 0x000fe20003f04270 */
[----:B0-----:R-:W-:-:S03]  /*02e0*/  IMAD.WIDE R2, R3, 0x4, R10 ;  /* 0x0000000403027825 */ /* 0x001fc600078e020a */
[----:B------:R-:W-:-:S05]  /*02f0*/  SEL R5, RZ, 0x1, !P0 ;  /* 0x00000001ff057807 */ /* 0x000fca0004000000 */
[----:B------:R-:W-:Y:S01]  /*0300*/  STG.E desc[UR4][R2.64], R5 ;  /* 0x0000000502007986 */ /* 0x000fe2000c101904 */
[----:B------:R-:W-:Y:S05]  /*0310*/  EXIT ;  /* 0x000000000000794d */ /* 0x000fea0003800000 */
.L_x_0:
[----:B------:R-:W-:-:S00]  /*0320*/  BRA `(.L_x_0) ;  /* 0xfffffffc00fc7947 */ /* 0x000fc0000383ffff */
[----:B------:R-:W-:-:S00]  /*0330*/  NOP ;  /* 0x0000000000007918 */ /* 0x000fc00000000000 */
        /* <DEDUP_REMOVED lines=12> */
.L_x_3:


//--------------------- .text._Z15swap_left_rightiPi --------------------------
	.section	.text._Z15swap_left_rightiPi,"ax",@progbits
	.align	128
        .global         _Z15swap_left_rightiPi
        .type           _Z15swap_left_rightiPi,@function
        .size           _Z15swap_left_rightiPi,(.L_x_4 - _Z15swap_left_rightiPi)
        .other          _Z15swap_left_rightiPi,@"STO_CUDA_ENTRY STV_DEFAULT"
_Z15swap_left_rightiPi:
.text._Z15swap_left_rightiPi:
[----:B------:R-:W-:Y:S01]  /*0000*/  LDC R1, c[0x0][0x37c] ;  /* 0x0000df00ff017b82 */ /* 0x000fe20000000800 */
[----:B------:R-:W0:Y:S01]  /*0010*/  S2R R0, SR_CTAID.X ;  /* 0x0000000000007919 */ /* 0x000e220000002500 */
[----:B------:R-:W0:Y:S01]  /*0020*/  LDCU UR4, c[0x0][0x360] ;  /* 0x00006c00ff0477ac */ /* 0x000e220008000800 */
[----:B------:R-:W0:Y:S01]  /*0030*/  S2R R3, SR_TID.X ;  /* 0x0000000000037919 */ /* 0x000e220000002100 */
[----:B------:R-:W1:Y:S01]  /*0040*/  LDCU UR6, c[0x0][0x380] ;  /* 0x00007000ff0677ac */ /* 0x000e620008000800 */
[----:B0-----:R-:W-:-:S05]  /*0050*/  IMAD R0, R0, UR4, R3 ;  /* 0x0000000400007c24 */ /* 0x001fca000f8e0203 */
[----:B-1----:R-:W-:-:S04]  /*0060*/  ISETP.GE.AND P0, PT, R0, UR6, PT ;  /* 0x0000000600007c0c */ /* 0x002fc8000bf06270 */
[----:B------:R-:W-:-:S13]  /*0070*/  ISETP.LT.OR P0, PT, R0, RZ, P0 ;  /* 0x000000ff0000720c */ /* 0x000fda0000701670 */
[----:B------:R-:W-:Y:S05]  /*0080*/  @P0 EXIT ;  /* 0x000000000000094d */ /* 0x000fea0003800000 */
[----:B------:R-:W0:Y:S01]  /*0090*/  LDC.64 R4, c[0x0][0x388] ;  /* 0x0000e200ff047b82 */ /* 0x000e220000000a00 */
[----:B------:R-:W1:Y:S01]  /*00a0*/  LDCU.64 UR4, c[0x0][0x358] ;  /* 0x00006b00ff0477ac */ /* 0x000e620008000a00 */
[----:B------:R-:W-:-:S05]  /*00b0*/  IMAD R7, R0, UR6, RZ ;  /* 0x0000000600077c24 */ /* 0x000fca000f8e02ff */
[----:B------:R-:W-:-:S05]  /*00c0*/  IADD3 R3, PT, PT, R7, UR6, RZ ;  /* 0x0000000607037c10 */ /* 0x000fca000fffe0ff */
[----:B0-----:R-:W-:-:S04]  /*00d0*/  IMAD.WIDE R2, R3, 0x4, R4 ;  /* 0x0000000403027825 */ /* 0x001fc800078e0204 */
[----:B------:R-:W-:Y:S02]  /*00e0*/  IMAD.WIDE R4, R7, 0x4, R4 ;  /* 0x0000000407047825 */ /* 0x000fe400078e0204 */
[----:B-1----:R-:W2:Y:S04]  /*00f0*/  LDG.E R7, desc[UR4][R2.64+-0x8] ;  /* 0xfffff80402077981 */ /* 0x002ea8000c1e1900 */
[----:B------:R-:W3:Y:S04]  /*0100*/  LDG.E R9, desc[UR4][R4.64+0x4] ;  /* 0x0000040404097981 */ /* 0x000ee8000c1e1900 */
[----:B--2---:R-:W-:Y:S04]  /*0110*/  STG.E desc[UR4][R4.64], R7 ;  /* 0x0000000704007986 */ /* 0x004fe8000c101904 */
[----:B---3--:R-:W-:Y:S01]  /*0120*/  STG.E desc[UR4][R2.64+-0x4], R9 ;  /* 0xfffffc0902007986 */ /* 0x008fe2000c101904 */
[----:B------:R-:W-:Y:S05]  /*0130*/  EXIT ;  /* 0x000000000000794d */ /* 0x000fea0003800000 */
.L_x_1:
        /* <DEDUP_REMOVED lines=12> */
.L_x_4:


//--------------------- .text._Z15swap_top_bottomiPi --------------------------
	.section	.text._Z15swap_top_bottomiPi,"ax",@progbits
	.align	128
        .global         _Z15swap_top_bottomiPi
        .type           _Z15swap_top_bottomiPi,@function
        .size           _Z15swap_top_bottomiPi,(.L_x_5 - _Z15swap_top_bottomiPi)
        .other          _Z15swap_top_bottomiPi,@"STO_CUDA_ENTRY STV_DEFAULT"
_Z15swap_top_bottomiPi:
.text._Z15swap_top_bottomiPi:
[----:B------:R-:W-:Y:S01]  /*0000*/  LDC R1, c[0x0][0x37c] ;  /* 0x0000df00ff017b82 */ /* 0x000fe20000000800 */
[----:B------:R-:W0:Y:S07]  /*0010*/  S2R R11, SR_CTAID.X ;  /* 0x00000000000b7919 */ /* 0x000e2e0000002500 */
[----:B------:R-:W1:Y:S01]  /*0020*/  LDC R5, c[0x0][0x380] ;  /* 0x0000e000ff057b82 */ /* 0x000e620000000800 */
[----:B------:R-:W0:Y:S01]  /*0030*/  LDCU UR4, c[0x0][0x360] ;  /* 0x00006c00ff0477ac */ /* 0x000e220008000800 */
[----:B------:R-:W0:Y:S02]  /*0040*/  S2R R0, SR_TID.X ;  /* 0x0000000000007919 */ /* 0x000e240000002100 */
[----:B0-----:R-:W-:Y:S01]  /*0050*/  IMAD R11, R11, UR4, R0 ;  /* 0x000000040b0b7c24 */ /* 0x001fe2000f8e0200 */
[----:B-1----:R-:W-:-:S04]  /*0060*/  IADD3 R0, PT, PT, R5, -0x1, RZ ;  /* 0xffffffff05007810 */ /* 0x002fc80007ffe0ff */
[----:B------:R-:W-:-:S04]  /*0070*/  ISETP.GE.AND P0, PT, R11, R0, PT ;  /* 0x000000000b00720c */ /* 0x000fc80003f06270 */
[----:B------:R-:W-:-:S13]  /*0080*/  ISETP.LT.OR P0, PT, R11, 0x1, P0 ;  /* 0x000000010b00780c */ /* 0x000fda0000701670 */
[----:B------:R-:W-:Y:S05]  /*0090*/  @P0 EXIT ;  /* 0x000000000000094d */ /* 0x000fea0003800000 */
[----:B------:R-:W0:Y:S01]  /*00a0*/  LDC.64 R8, c[0x0][0x388] ;  /* 0x0000e200ff087b82 */ /* 0x000e220000000a00 */
[----:B------:R-:W1:Y:S01]  /*00b0*/  LDCU.64 UR4, c[0x0][0x358] ;  /* 0x00006b00ff0477ac */ /* 0x000e620008000a00 */
[----:B------:R-:W-:-:S05]  /*00c0*/  IADD3 R3, PT, PT, R11, R5, RZ ;  /* 0x000000050b037210 */ /* 0x000fca0007ffe0ff */
[----:B0-----:R-:W-:-:S06]  /*00d0*/  IMAD.WIDE R2, R3, 0x4, R8 ;  /* 0x0000000403027825 */ /* 0x001fcc00078e0208 */
[----:B-1----:R-:W2:Y:S01]  /*00e0*/  LDG.E R3, desc[UR4][R2.64] ;  /* 0x0000000402037981 */ /* 0x002ea2000c1e1900 */
[CC--:B------:R-:W-:Y:S02]  /*00f0*/  IMAD R4, R0.reuse, R5.reuse, -R5 ;  /* 0x0000000500047224 */ /* 0x0c0fe400078e0a05 */
[----:B------:R-:W-:-:S03]  /*0100*/  IMAD R5, R0, R5, R11 ;  /* 0x0000000500057224 */ /* 0x000fc600078e020b */
[----:B------:R-:W-:Y:S01]  /*0110*/  IADD3 R7, PT, PT, R11, R4, RZ ;  /* 0x000000040b077210 */ /* 0x000fe20007ffe0ff */
[----:B------:R-:W-:-:S04]  /*0120*/  IMAD.WIDE R4, R5, 0x4, R8 ;  /* 0x0000000405047825 */ /* 0x000fc800078e0208 */
[--C-:B------:R-:W-:Y:S01]  /*0130*/  IMAD.WIDE R6, R7, 0x4, R8.reuse ;  /* 0x0000000407067825 */ /* 0x100fe200078e0208 */
[----:B--2---:R-:W-:Y:S05]  /*0140*/  STG.E desc[UR4][R4.64], R3 ;  /* 0x0000000304007986 */ /* 0x004fea000c101904 */
[----:B------:R-:W2:Y:S01]  /*0150*/  LDG.E R7, desc[UR4][R6.64] ;  /* 0x0000000406077981 */ /* 0x000ea2000c1e1900 */
[----:B------:R-:W-:-:S05]  /*0160*/  IMAD.WIDE.U32 R8, R11, 0x4, R8 ;  /* 0x000000040b087825 */ /* 0x000fca00078e0008 */
[----:B--2---:R-:W-:Y:S01]  /*0170*/  STG.E desc[UR4][R8.64], R7 ;  /* 0x0000000708007986 */ /* 0x004fe2000c101904 */
[----:B------:R-:W-:Y:S05]  /*0180*/  EXIT ;  /* 0x000000000000794d */ /* 0x000fea0003800000 */
.L_x_2:
        /* <DEDUP_REMOVED lines=15> */
.L_x_5:


//--------------------- .nv.shared.reserved.0     --------------------------
	.section	.nv.shared.reserved.0,"aw",@nobits
	.weak		__nv_reservedSMEM_offset_0_alias
	.size		__nv_reservedSMEM_offset_0_alias, 0, 64
	.other		__nv_reservedSMEM_offset_0_alias,@"STO_CUDA_RESERVED_SHARED STV_DEFAULT"
__nv_reservedSMEM_offset_0_alias:
	.zero		0
	.zero		64


//--------------------- .nv.constant0._Z12game_of_lifeiPiS_ --------------------------
	.section	.nv.constant0._Z12game_of_lifeiPiS_,"a",@progbits
	.sectionflags	@""
	.align	4
.nv.constant0._Z12game_of_lifeiPiS_:
	.zero		920


//--------------------- .nv.constant0._Z15swap_left_rightiPi --------------------------
	.section	.nv.constant0._Z15swap_left_rightiPi,"a",@progbits
	.sectionflags	@""
	.align	4
.nv.constant0._Z15swap_left_rightiPi:
	.zero		912


//--------------------- .nv.constant0._Z15swap_top_bottomiPi --------------------------
	.section	.nv.constant0._Z15swap_top_bottomiPi,"a",@progbits
	.sectionflags	@""
	.align	4
.nv.constant0._Z15swap_top_bottomiPi:
	.zero		912


//--------------------- SYMBOLS --------------------------

	.type		.nv.reservedSmem.offset0,@object
	.size		.nv.reservedSmem.offset0,0x4
